//
// Generated by NVIDIA NVVM Compiler
//
// Compiler Build ID: CL-36424714
// Cuda compilation tools, release 13.0, V13.0.88
// Based on NVVM 20.0.0
//

.version 9.0
.target sm_100
.address_size 64

	// .globl	_Z6kernelv
.extern .func  (.param .b32 func_retval0) vprintf
(
	.param .b64 vprintf_param_0,
	.param .b64 vprintf_param_1
)
;
.const .align 8 .u64 ptr;
.global .align 1 .b8 $str[12] = {38, 112, 116, 114, 32, 58, 32, 37, 112, 10, 10};

.visible .entry _Z6kernelv()
{
	.local .align 8 .b8 	__local_depot0[8];
	.reg .b64 	%SP;
	.reg .b64 	%SPL;
	.reg .b32 	%r<3>;
	.reg .b64 	%rd<7>;

	mov.u64 	%SPL, __local_depot0;
	cvta.local.u64 	%SP, %SPL;
	add.u64 	%rd1, %SP, 0;
	add.u64 	%rd2, %SPL, 0;
	mov.u64 	%rd3, ptr;
	cvta.const.u64 	%rd4, %rd3;
	st.local.u64 	[%rd2], %rd4;
	mov.u64 	%rd5, $str;
	cvta.global.u64 	%rd6, %rd5;
	{ // callseq 0, 0
	.param .b64 param0;
	st.param.b64 	[param0], %rd6;
	.param .b64 param1;
	st.param.b64 	[param1], %rd1;
	.param .b32 retval0;
	call.uni (retval0), 
	vprintf, 
	(
	param0, 
	param1
	);
	ld.param.b32 	%r1, [retval0];
	} // callseq 0
	ret;

}


// ===== COMPILED SASS (sm_100) =====

	.target	sm_100

	.elftype	@"ET_EXEC"


//--------------------- .note.nv.tkinfo           --------------------------
	.section	.note.nv.tkinfo,"",@"SHT_NOTE"
	.sectionflags	@"SHF_NOTE_NV_TKINFO"
	.tkinfo
        /*0018*/ 	.word	0x00000002
        /*0030*/ 	.string	""
        /*0030*/ 	.string	"ptxas"
        /*0030*/ 	.string	"Cuda compilation tools, release 13.0, V13.0.88"
        /*0030*/ 	.string	"Build cuda_13.0.r13.0/compiler.36424714_0"
        /*0030*/ 	.string	"-arch sm_100 -m 64 "



//--------------------- .note.nv.cuinfo           --------------------------
	.section	.note.nv.cuinfo,"",@"SHT_NOTE"
	.sectionflags	@"SHF_NOTE_NV_CUINFO"
        /*0018*/ 	.short	0x0002
        /*001a*/ 	.short	0x0064
        /*001c*/ 	.short	0x0082
	.zero		2


//--------------------- .nv.info                  --------------------------
	.section	.nv.info,"",@"SHT_CUDA_INFO"
	.align	4


	//----- nvinfo : EIATTR_REGCOUNT
	.align		4
        /*0000*/ 	.byte	0x04, 0x2f
        /*0002*/ 	.short	(.L_3 - .L_2)
	.align		4
.L_2:
        /*0004*/ 	.word	index@(_Z6kernelv)
        /*0008*/ 	.word	0x00000018


	//----- nvinfo : EIATTR_FRAME_SIZE
	.align		4
.L_3:
        /*000c*/ 	.byte	0x04, 0x11
        /*000e*/ 	.short	(.L_5 - .L_4)
	.align		4
.L_4:
        /*0010*/ 	.word	index@(_Z6kernelv)
        /*0014*/ 	.word	0x00000008


	//----- nvinfo : EIATTR_MIN_STACK_SIZE
	.align		4
.L_5:
        /*0018*/ 	.byte	0x04, 0x12
        /*001a*/ 	.short	(.L_7 - .L_6)
	.align		4
.L_6:
        /*001c*/ 	.word	index@(_Z6kernelv)
        /*0020*/ 	.word	0x00000008
.L_7:


//--------------------- .nv.compat                --------------------------
	.section	.nv.compat,"",@"SHT_CUDA_COMPAT_INFO"
	.align	4
        /*0000*/ 	.byte	0x02, 0x09, 0x00, 0x00, 0x02, 0x02, 0x01, 0x00, 0x02, 0x05, 0x05, 0x00, 0x03, 0x07, 0x01, 0x01
        /*0010*/ 	.byte	0x02, 0x03, 0x00, 0x00, 0x02, 0x06, 0x01, 0x00, 0x04, 0x0b, 0x08, 0x00, 0x09, 0x00, 0x00, 0x00
        /*0020*/ 	.byte	0x00, 0x00, 0x00, 0x00


//--------------------- .nv.info._Z6kernelv       --------------------------
	.section	.nv.info._Z6kernelv,"",@"SHT_CUDA_INFO"
	.sectionflags	@""
	.align	4


	//----- nvinfo : EIATTR_CUDA_API_VERSION
	.align		4
        /*0000*/ 	.byte	0x04, 0x37
        /*0002*/ 	.short	(.L_9 - .L_8)
.L_8:
        /*0004*/ 	.word	0x00000082


	//----- nvinfo : EIATTR_SPARSE_MMA_MASK
	.align		4
.L_9:
        /*0008*/ 	.byte	0x03, 0x50
        /*000a*/ 	.short	0x0000


	//----- nvinfo : EIATTR_MAXREG_COUNT
	.align		4
        /*000c*/ 	.byte	0x03, 0x1b
        /*000e*/ 	.short	0x00ff


	//----- nvinfo : EIATTR_EXTERNS
	.align		4
        /*0010*/ 	.byte	0x04, 0x0f
        /*0012*/ 	.short	(.L_11 - .L_10)


	//   ....[0]....
	.align		4
.L_10:
        /*0014*/ 	.word	index@(vprintf)


	//----- nvinfo : EIATTR_MERCURY_ISA_VERSION
	.align		4
.L_11:
        /*0018*/ 	.byte	0x03, 0x5f
        /*001a*/ 	.short	0x0101


	//----- nvinfo : EIATTR_VRC_CTA_INIT_COUNT
	.align		4
        /*001c*/ 	.byte	0x02, 0x4a
	.zero		1
	.zero		1


	//----- nvinfo : EIATTR_SYSCALL_OFFSETS
	.align		4
        /*0020*/ 	.byte	0x04, 0x46
        /*0022*/ 	.short	(.L_13 - .L_12)


	//   ....[0]....
.L_12:
        /*0024*/ 	.word	0x000000e0


	//----- nvinfo : EIATTR_EXIT_INSTR_OFFSETS
	.align		4
.L_13:
        /*0028*/ 	.byte	0x04, 0x1c
        /*002a*/ 	.short	(.L_15 - .L_14)


	//   ....[0]....
.L_14:
        /*002c*/ 	.word	0x000000f0


	//----- nvinfo : EIATTR_SW_WAR
	.align		4
.L_15:
        /*0030*/ 	.byte	0x04, 0x36
        /*0032*/ 	.short	(.L_17 - .L_16)
.L_16:
        /*0034*/ 	.word	0x00000008
.L_17:


//--------------------- .nv.callgraph             --------------------------
	.section	.nv.callgraph,"",@"SHT_CUDA_CALLGRAPH"
	.align	4
	.sectionentsize	8
	.align		4
        /*0000*/ 	.word	0x00000000
	.align		4
        /*0004*/ 	.word	0xffffffff
	.align		4
        /*0008*/ 	.word	index@(_Z6kernelv)
	.align		4
        /*000c*/ 	.word	index@(vprintf)
	.align		4
        /*0010*/ 	.word	0x00000000
	.align		4
        /*0014*/ 	.word	0xfffffffe
	.align		4
        /*0018*/ 	.word	0x00000000
	.align		4
        /*001c*/ 	.word	0xfffffffd
	.align		4
        /*0020*/ 	.word	0x00000000
	.align		4
        /*0024*/ 	.word	0xfffffffc


//--------------------- .nv.constant4             --------------------------
	.section	.nv.constant4,"a",@progbits
	.align	8
	.align		8
.nv.constant4:
        /*0000*/ 	.dword	vprintf
	.align		8
        /*0008*/ 	.dword	$str


//--------------------- .nv.constant3             --------------------------
	.section	.nv.constant3,"a",@progbits
	.align	8
.nv.constant3:
	.type		ptr,@object
	.size		ptr,(.L_0 - ptr)
ptr:
	.zero		8
.L_0:


//--------------------- .text._Z6kernelv          --------------------------
	.section	.text._Z6kernelv,"ax",@progbits
	.align	128
        .global         _Z6kernelv
        .type           _Z6kernelv,@function
        .size           _Z6kernelv,(.L_x_2 - _Z6kernelv)
        .other          _Z6kernelv,@"STO_CUDA_ENTRY STV_DEFAULT"
_Z6kernelv:
.text._Z6kernelv:
[----:B------:R-:W0:Y:S08]  /*0000*/  LDC R1, c[0x0][0x37c] ;  /* 0x0000df00ff017b82 */ /* 0x000e300000000800 */
[----:B------:R-:W1:Y:S01]  /*0010*/  LDC.64 R8, c[0x0][0x120] ;  /* 0x00004800ff087b82 */ /* 0x000e620000000a00 */
[----:B0-----:R-:W-:Y:S01]  /*0020*/  VIADD R1, R1, 0xfffffff8 ;  /* 0xfffffff801017836 */ /* 0x001fe20000000000 */
[----:B------:R-:W-:Y:S01]  /*0030*/  MOV R0, 0x0 ;  /* 0x0000000000007802 */ /* 0x000fe20000000f00 */
[----:B------:R-:W0:Y:S01]  /*0040*/  LDCU UR4, c[0x0][0x2f8] ;  /* 0x00005f00ff0477ac */ /* 0x000e220008000800 */
[----:B------:R-:W2:Y:S04]  /*0050*/  LDCU.64 UR6, c[0x4][0x8] ;  /* 0x01000100ff0677ac */ /* 0x000ea80008000a00 */
[----:B------:R3:W4:Y:S01]  /*0060*/  LDC.64 R2, c[0x4][R0] ;  /* 0x0100000000027b82 */ /* 0x0007220000000a00 */
[----:B------:R-:W5:Y:S01]  /*0070*/  LDCU UR5, c[0x0][0x2fc] ;  /* 0x00005f80ff0577ac */ /* 0x000f620008000800 */
[----:B0-----:R-:W-:Y:S01]  /*0080*/  IADD3 R6, P0, PT, R1, UR4, RZ ;  /* 0x0000000401067c10 */ /* 0x001fe2000ff1e0ff */
[----:B-1----:R3:W-:Y:S01]  /*0090*/  STL.64 [R1], R8 ;  /* 0x0000000801007387 */ /* 0x0027e20000100a00 */
[----:B--2---:R-:W-:Y:S01]  /*00a0*/  IMAD.U32 R4, RZ, RZ, UR6 ;  /* 0x00000006ff047e24 */ /* 0x004fe2000f8e00ff */
[----:B------:R-:W-:-:S02]  /*00b0*/  MOV R5, UR7 ;  /* 0x0000000700057c02 */ /* 0x000fc40008000f00 */
[----:B-----5:R-:W-:-:S08]  /*00c0*/  IMAD.X R7, RZ, RZ, UR5, P0 ;  /* 0x00000005ff077e24 */ /* 0x020fd000080e06ff */
[----:B------:R-:W-:-:S07]  /*00d0*/  LEPC R20, `(.L_x_0) ;  /* 0x000000001014794e */ /* 0x000fce0000000000 */
[----:B---34-:R-:W-:Y:S05]  /*00e0*/  CALL.ABS.NOINC R2 ;  /* 0x0000000002007343 */ /* 0x018fea0003c00000 */
.L_x_0:
[----:B------:R-:W-:Y:S05]  /*00f0*/  EXIT ;  /* 0x000000000000794d */ /* 0x000fea0003800000 */
.L_x_1:
[----:B------:R-:W-:-:S00]  /*0100*/  BRA `(.L_x_1) ;  /* 0xfffffffc00fc7947 */ /* 0x000fc0000383ffff */
[----:B------:R-:W-:-:S00]  /*0110*/  NOP ;  /* 0x0000000000007918 */ /* 0x000fc00000000000 */
        /* <DEDUP_REMOVED lines=14> */
.L_x_2:


//--------------------- .nv.global.init           --------------------------
	.section	.nv.global.init,"aw",@progbits
.nv.global.init:
	.type		$str,@object
	.size		$str,(.L_1 - $str)
$str:
        /*0000*/ 	.byte	0x26, 0x70, 0x74, 0x72, 0x20, 0x3a, 0x20, 0x25, 0x70, 0x0a, 0x0a, 0x00
.L_1:


//--------------------- .nv.shared.reserved.0     --------------------------
	.section	.nv.shared.reserved.0,"aw",@nobits
	.weak		__nv_reservedSMEM_offset_0_alias
	.size		__nv_reservedSMEM_offset_0_alias, 0, 64
	.other		__nv_reservedSMEM_offset_0_alias,@"STO_CUDA_RESERVED_SHARED STV_DEFAULT"
__nv_reservedSMEM_offset_0_alias:
	.zero		0
	.zero		64


//--------------------- .nv.constant0._Z6kernelv  --------------------------
	.section	.nv.constant0._Z6kernelv,"a",@progbits
	.sectionflags	@""
	.align	4
.nv.constant0._Z6kernelv:
	.zero		896


//--------------------- SYMBOLS --------------------------

	.type		.nv.reservedSmem.offset0,@object
	.size		.nv.reservedSmem.offset0,0x4
	.type		vprintf,@function
